	.headerflags	@"EF_CUDA_TEXMODE_UNIFIED EF_CUDA_64BIT_ADDRESS EF_CUDA_ACCELERATORS EF_CUDA_SM90 EF_CUDA_VIRTUAL_SM(EF_CUDA_SM90)"
	.elftype	@"ET_EXEC"


//--------------------- .nv.info                  --------------------------
	.section	.nv.info,"",@"SHT_CUDA_INFO"
	.align	4


	//----- nvinfo : EIATTR_REGCOUNT
	.align		4
        /*0000*/ 	.byte	0x04, 0x2f
        /*0002*/ 	.short	(.L_3 - .L_2)
	.align		4
.L_2:
        /*0004*/ 	.word	index@(triton_poi_fused__native_batch_norm_legit_no_training_convolution_4)
        /*0008*/ 	.word	0x0000002c


	//----- nvinfo : EIATTR_MIN_STACK_SIZE
	.align		4
.L_3:
        /*000c*/ 	.byte	0x04, 0x12
        /*000e*/ 	.short	(.L_5 - .L_4)
	.align		4
.L_4:
        /*0010*/ 	.word	index@(triton_poi_fused__native_batch_norm_legit_no_training_convolution_4)
        /*0014*/ 	.word	0x00000000


	//----- nvinfo : EIATTR_FRAME_SIZE
	.align		4
.L_5:
        /*0018*/ 	.byte	0x04, 0x11
        /*001a*/ 	.short	(.L_7 - .L_6)
	.align		4
.L_6:
        /*001c*/ 	.word	index@(triton_poi_fused__native_batch_norm_legit_no_training_convolution_4)
        /*0020*/ 	.word	0x00000000


	//----- nvinfo : EIATTR_MIN_STACK_SIZE
	.align		4
.L_7:
        /*0024*/ 	.byte	0x04, 0x12
        /*0026*/ 	.short	(.L_9 - .L_8)
	.align		4
.L_8:
        /*0028*/ 	.word	index@(triton_poi_fused__native_batch_norm_legit_no_training_convolution_4)
        /*002c*/ 	.word	0x00000000
.L_9:


//--------------------- .nv.info.triton_poi_fused__native_batch_norm_legit_no_training_convolution_4 --------------------------
	.section	.nv.info.triton_poi_fused__native_batch_norm_legit_no_training_convolution_4,"",@"SHT_CUDA_INFO"
	.sectionflags	@""
	.align	4


	//----- nvinfo : EIATTR_CUDA_API_VERSION
	.align		4
        /*0000*/ 	.byte	0x04, 0x37
        /*0002*/ 	.short	(.L_11 - .L_10)
.L_10:
        /*0004*/ 	.word	0x0000007c


	//----- nvinfo : EIATTR_KPARAM_INFO
	.align		4
.L_11:
        /*0008*/ 	.byte	0x04, 0x17
        /*000a*/ 	.short	(.L_13 - .L_12)
.L_12:
        /*000c*/ 	.word	0x00000000
        /*0010*/ 	.short	0x0007
        /*0012*/ 	.short	0x0038
        /*0014*/ 	.byte	0x00, 0xf0, 0x11, 0x00


	//----- nvinfo : EIATTR_KPARAM_INFO
	.align		4
.L_13:
        /*0018*/ 	.byte	0x04, 0x17
        /*001a*/ 	.short	(.L_15 - .L_14)
.L_14:
        /*001c*/ 	.word	0x00000000
        /*0020*/ 	.short	0x0006
        /*0022*/ 	.short	0x0030
        /*0024*/ 	.byte	0x00, 0xf4, 0x21, 0x00


	//----- nvinfo : EIATTR_KPARAM_INFO
	.align		4
.L_15:
        /*0028*/ 	.byte	0x04, 0x17
        /*002a*/ 	.short	(.L_17 - .L_16)
.L_16:
        /*002c*/ 	.word	0x00000000
        /*0030*/ 	.short	0x0005
        /*0032*/ 	.short	0x0028
        /*0034*/ 	.byte	0x00, 0xf4, 0x21, 0x00


	//----- nvinfo : EIATTR_KPARAM_INFO
	.align		4
.L_17:
        /*0038*/ 	.byte	0x04, 0x17
        /*003a*/ 	.short	(.L_19 - .L_18)
.L_18:
        /*003c*/ 	.word	0x00000000
        /*0040*/ 	.short	0x0004
        /*0042*/ 	.short	0x0020
        /*0044*/ 	.byte	0x00, 0xf4, 0x21, 0x00


	//----- nvinfo : EIATTR_KPARAM_INFO
	.align		4
.L_19:
        /*0048*/ 	.byte	0x04, 0x17
        /*004a*/ 	.short	(.L_21 - .L_20)
.L_20:
        /*004c*/ 	.word	0x00000000
        /*0050*/ 	.short	0x0003
        /*0052*/ 	.short	0x0018
        /*0054*/ 	.byte	0x00, 0xf4, 0x21, 0x00


	//----- nvinfo : EIATTR_KPARAM_INFO
	.align		4
.L_21:
        /*0058*/ 	.byte	0x04, 0x17
        /*005a*/ 	.short	(.L_23 - .L_22)
.L_22:
        /*005c*/ 	.word	0x00000000
        /*0060*/ 	.short	0x0002
        /*0062*/ 	.short	0x0010
        /*0064*/ 	.byte	0x00, 0xf4, 0x21, 0x00


	//----- nvinfo : EIATTR_KPARAM_INFO
	.align		4
.L_23:
        /*0068*/ 	.byte	0x04, 0x17
        /*006a*/ 	.short	(.L_25 - .L_24)
.L_24:
        /*006c*/ 	.word	0x00000000
        /*0070*/ 	.short	0x0001
        /*0072*/ 	.short	0x0008
        /*0074*/ 	.byte	0x00, 0xf4, 0x21, 0x00


	//----- nvinfo : EIATTR_KPARAM_INFO
	.align		4
.L_25:
        /*0078*/ 	.byte	0x04, 0x17
        /*007a*/ 	.short	(.L_27 - .L_26)
.L_26:
        /*007c*/ 	.word	0x00000000
        /*0080*/ 	.short	0x0000
        /*0082*/ 	.short	0x0000
        /*0084*/ 	.byte	0x00, 0xf4, 0x21, 0x00


	//----- nvinfo : EIATTR_SPARSE_MMA_MASK
	.align		4
.L_27:
        /*0088*/ 	.byte	0x03, 0x50
        /*008a*/ 	.short	0x0000


	//----- nvinfo : EIATTR_MAXREG_COUNT
	.align		4
        /*008c*/ 	.byte	0x03, 0x1b
        /*008e*/ 	.short	0x00ff


	//----- nvinfo : EIATTR_EXIT_INSTR_OFFSETS
	.align		4
        /*0090*/ 	.byte	0x04, 0x1c
        /*0092*/ 	.short	(.L_29 - .L_28)


	//   ....[0]....
.L_28:
        /*0094*/ 	.word	0x00000bd0


	//   ....[1]....
        /*0098*/ 	.word	0x00000bf0


	//----- nvinfo : EIATTR_REQNTID
	.align		4
.L_29:
        /*009c*/ 	.byte	0x04, 0x10
        /*009e*/ 	.short	(.L_31 - .L_30)
.L_30:
        /*00a0*/ 	.word	0x00000080
        /*00a4*/ 	.word	0x00000001
        /*00a8*/ 	.word	0x00000001


	//----- nvinfo : EIATTR_CBANK_PARAM_SIZE
	.align		4
.L_31:
        /*00ac*/ 	.byte	0x03, 0x19
        /*00ae*/ 	.short	0x003c


	//----- nvinfo : EIATTR_PARAM_CBANK
	.align		4
        /*00b0*/ 	.byte	0x04, 0x0a
        /*00b2*/ 	.short	(.L_33 - .L_32)
	.align		4
.L_32:
        /*00b4*/ 	.word	index@(.nv.constant0.triton_poi_fused__native_batch_norm_legit_no_training_convolution_4)
        /*00b8*/ 	.short	0x0210
        /*00ba*/ 	.short	0x003c


	//----- nvinfo : EIATTR_SW_WAR
	.align		4
.L_33:
        /*00bc*/ 	.byte	0x04, 0x36
        /*00be*/ 	.short	(.L_35 - .L_34)
.L_34:
        /*00c0*/ 	.word	0x00000008
.L_35:


//--------------------- .nv.callgraph             --------------------------
	.section	.nv.callgraph,"",@"SHT_CUDA_CALLGRAPH"
	.align	4
	.sectionentsize	8
	.align		4
        /*0000*/ 	.word	0x00000000
	.align		4
        /*0004*/ 	.word	0xffffffff
	.align		4
        /*0008*/ 	.word	0x00000000
	.align		4
        /*000c*/ 	.word	0xfffffffe
	.align		4
        /*0010*/ 	.word	0x00000000
	.align		4
        /*0014*/ 	.word	0xfffffffd
	.align		4
        /*0018*/ 	.word	0x00000000
	.align		4
        /*001c*/ 	.word	0xfffffffc


//--------------------- .nv.constant4             --------------------------
	.section	.nv.constant4,"a",@progbits
	.align	8
	.align		8
.nv.constant4:
        /*0000*/ 	.dword	_$_str
	.align		8
        /*0008*/ 	.dword	_$_str_$_2


//--------------------- .text.triton_poi_fused__native_batch_norm_legit_no_training_convolution_4 --------------------------
	.section	.text.triton_poi_fused__native_batch_norm_legit_no_training_convolution_4,"ax",@progbits
	.align	128
        .global         triton_poi_fused__native_batch_norm_legit_no_training_convolution_4
        .type           triton_poi_fused__native_batch_norm_legit_no_training_convolution_4,@function
        .size           triton_poi_fused__native_batch_norm_legit_no_training_convolution_4,(.L_x_1 - triton_poi_fused__native_batch_norm_legit_no_training_convolution_4)
        .other          triton_poi_fused__native_batch_norm_legit_no_training_convolution_4,@"STO_CUDA_ENTRY STV_DEFAULT"
triton_poi_fused__native_batch_norm_legit_no_training_convolution_4:
.text.triton_poi_fused__native_batch_norm_legit_no_training_convolution_4:
[----:B------:R-:W0:Y:S01]  /*0000*/  LDC R1, c[0x0][0x28] ;  /* 0x00000a00ff017b82 */ /* 0x000e220000000800 */
[----:B------:R-:W1:Y:S07]  /*0010*/  S2R R0, SR_TID.X ;  /* 0x0000000000007919 */ /* 0x000e6e0000002100 */
[----:B------:R-:W2:Y:S01]  /*0020*/  LDC.64 R18, c[0x0][0x228] ;  /* 0x00008a00ff127b82 */ /* 0x000ea20000000a00 */
[----:B------:R-:W-:Y:S02]  /*0030*/  CS2R R12, SRZ ;  /* 0x00000000000c7805 */ /* 0x000fe4000001ff00 */
[----:B------:R-:W-:Y:S01]  /*0040*/  CS2R R14, SRZ ;  /* 0x00000000000e7805 */ /* 0x000fe2000001ff00 */
[----:B------:R-:W3:Y:S01]  /*0050*/  S2R R3, SR_CTAID.X ;  /* 0x0000000000037919 */ /* 0x000ee20000002500 */
[----:B------:R-:W-:-:S03]  /*0060*/  ULDC.64 UR4, c[0x0][0x208] ;  /* 0x0000820000047ab9 */ /* 0x000fc60000000a00 */
[----:B------:R-:W4:Y:S08]  /*0070*/  LDC.64 R16, c[0x0][0x218] ;  /* 0x00008600ff107b82 */ /* 0x000f300000000a00 */
[----:B------:R-:W5:Y:S08]  /*0080*/  LDC.64 R36, c[0x0][0x210] ;  /* 0x00008400ff247b82 */ /* 0x000f700000000a00 */
[----:B------:R-:W4:Y:S01]  /*0090*/  LDC.64 R38, c[0x0][0x220] ;  /* 0x00008800ff267b82 */ /* 0x000f220000000a00 */
[----:B-1----:R-:W-:-:S04]  /*00a0*/  SHF.L.U32 R0, R0, 0x2, RZ ;  /* 0x0000000200007819 */ /* 0x002fc800000006ff */
[----:B------:R-:W-:-:S04]  /*00b0*/  LOP3.LUT R0, R0, 0x1fc, RZ, 0xc0, !PT ;  /* 0x000001fc00007812 */ /* 0x000fc800078ec0ff */
[----:B---3--:R-:W-:-:S04]  /*00c0*/  LEA R2, R3, R0, 0xa ;  /* 0x0000000003027211 */ /* 0x008fc800078e50ff */
[C---:B------:R-:W-:Y:S01]  /*00d0*/  ISETP.GE.AND P1, PT, R2.reuse, 0x146580, PT ;  /* 0x001465800200780c */ /* 0x040fe20003f26270 */
[----:B------:R-:W-:-:S05]  /*00e0*/  IMAD.HI R0, R2, 0x2aaaaaab, RZ ;  /* 0x2aaaaaab02007827 */ /* 0x000fca00078e02ff */
[----:B------:R-:W-:-:S04]  /*00f0*/  SHF.R.U32.HI R3, RZ, 0x1f, R0 ;  /* 0x0000001fff037819 */ /* 0x000fc80000011600 */
[----:B------:R-:W-:-:S05]  /*0100*/  LEA.HI R3, R0, R3, RZ, 0x1c ;  /* 0x0000000300037211 */ /* 0x000fca00078fe0ff */
[----:B------:R-:W-:-:S04]  /*0110*/  IMAD R0, R3, -0x60, R2 ;  /* 0xffffffa003007824 */ /* 0x000fc800078e0202 */
[----:B--2---:R-:W-:-:S05]  /*0120*/  IMAD.WIDE R4, R0, 0x4, R18 ;  /* 0x0000000400047825 */ /* 0x004fca00078e0212 */
[----:B------:R1:W2:Y:S01]  /*0130*/  @!P1 LDG.E.EL.128 R12, desc[UR4][R4.64] ;  /* 0x00000004040c9981 */ /* 0x0002a2000c2e1d00 */
[----:B------:R-:W-:Y:S02]  /*0140*/  CS2R R24, SRZ ;  /* 0x0000000000187805 */ /* 0x000fe4000001ff00 */
[----:B------:R-:W-:Y:S02]  /*0150*/  CS2R R26, SRZ ;  /* 0x00000000001a7805 */ /* 0x000fe4000001ff00 */
[----:B------:R-:W-:Y:S02]  /*0160*/  CS2R R20, SRZ ;  /* 0x0000000000147805 */ /* 0x000fe4000001ff00 */
[----:B------:R-:W-:Y:S01]  /*0170*/  CS2R R22, SRZ ;  /* 0x0000000000167805 */ /* 0x000fe2000001ff00 */
[----:B----4-:R-:W-:-:S04]  /*0180*/  IMAD.WIDE R8, R0, 0x4, R16 ;  /* 0x0000000400087825 */ /* 0x010fc800078e0210 */
[----:B-----5:R-:W-:Y:S01]  /*0190*/  IMAD.WIDE R36, R2, 0x4, R36 ;  /* 0x0000000402247825 */ /* 0x020fe200078e0224 */
[----:B------:R3:W4:Y:S04]  /*01a0*/  @!P1 LDG.E.EL.128 R24, desc[UR4][R8.64] ;  /* 0x0000000408189981 */ /* 0x000728000c2e1d00 */
[----:B------:R-:W4:Y:S01]  /*01b0*/  @!P1 LDG.E.128 R20, desc[UR4][R36.64] ;  /* 0x0000000424149981 */ /* 0x000f22000c1e1d00 */
[----:B------:R-:W-:Y:S02]  /*01c0*/  IADD3 R3, R2, 0x200, RZ ;  /* 0x0000020002037810 */ /* 0x000fe40007ffe0ff */
[----:B-1----:R-:W-:Y:S02]  /*01d0*/  CS2R R4, SRZ ;  /* 0x0000000000047805 */ /* 0x002fe4000001ff00 */
[----:B------:R-:W-:Y:S01]  /*01e0*/  CS2R R6, SRZ ;  /* 0x0000000000067805 */ /* 0x000fe2000001ff00 */
[----:B0-----:R-:W-:-:S04]  /*01f0*/  IMAD.WIDE R10, R0, 0x4, R38 ;  /* 0x00000004000a7825 */ /* 0x001fc800078e0226 */
[C---:B------:R-:W-:Y:S01]  /*0200*/  IMAD.HI R28, R3.reuse, 0x2aaaaaab, RZ ;  /* 0x2aaaaaab031c7827 */ /* 0x040fe200078e02ff */
[----:B------:R-:W-:Y:S01]  /*0210*/  ISETP.GE.AND P0, PT, R3, 0x146580, PT ;  /* 0x001465800300780c */ /* 0x000fe20003f06270 */
[----:B------:R0:W5:Y:S03]  /*0220*/  @!P1 LDG.E.EL.128 R4, desc[UR4][R10.64] ;  /* 0x000000040a049981 */ /* 0x000166000c2e1d00 */
[----:B---3--:R-:W-:-:S04]  /*0230*/  SHF.R.U32.HI R9, RZ, 0x1f, R28 ;  /* 0x0000001fff097819 */ /* 0x008fc8000001161c */
[----:B------:R-:W-:Y:S02]  /*0240*/  LEA.HI R28, R28, R9, RZ, 0x1c ;  /* 0x000000091c1c7211 */ /* 0x000fe400078fe0ff */
[----:B------:R-:W-:Y:S02]  /*0250*/  CS2R R8, SRZ ;  /* 0x0000000000087805 */ /* 0x000fe4000001ff00 */
[----:B0-----:R-:W-:Y:S01]  /*0260*/  CS2R R10, SRZ ;  /* 0x00000000000a7805 */ /* 0x001fe2000001ff00 */
[----:B------:R-:W-:-:S04]  /*0270*/  IMAD R3, R28, -0x60, R3 ;  /* 0xffffffa01c037824 */ /* 0x000fc800078e0203 */
[----:B------:R-:W-:-:S05]  /*0280*/  IMAD.WIDE R18, R3, 0x4, R18 ;  /* 0x0000000403127825 */ /* 0x000fca00078e0212 */
[----:B------:R0:W3:Y:S01]  /*0290*/  @!P0 LDG.E.EL.128 R8, desc[UR4][R18.64] ;  /* 0x0000000412088981 */ /* 0x0000e2000c2e1d00 */
[----:B------:R-:W-:Y:S01]  /*02a0*/  HFMA2.MMA R30, -RZ, RZ, 1.625, 0 ;  /* 0x3e800000ff1e7435 */ /* 0x000fe200000001ff */
[----:B------:R-:W-:Y:S01]  /*02b0*/  IMAD.WIDE R40, R3, 0x4, R16 ;  /* 0x0000000403287825 */ /* 0x000fe200078e0210 */
[----:B------:R-:W-:-:S03]  /*02c0*/  CS2R R16, SRZ ;  /* 0x0000000000107805 */ /* 0x000fc6000001ff00 */
[----:B------:R-:W-:-:S04]  /*02d0*/  IMAD.WIDE R38, R3, 0x4, R38 ;  /* 0x0000000403267825 */ /* 0x000fc800078e0226 */
[----:B--2---:R-:W-:Y:S01]  /*02e0*/  FADD R12, R12, 9.9999997473787516356e-06 ;  /* 0x3727c5ac0c0c7421 */ /* 0x004fe20000000000 */
[----:B------:R-:W-:Y:S01]  /*02f0*/  FADD R13, R13, 9.9999997473787516356e-06 ;  /* 0x3727c5ac0d0d7421 */ /* 0x000fe20000000000 */
[----:B------:R-:W-:Y:S01]  /*0300*/  FADD R14, R14, 9.9999997473787516356e-06 ;  /* 0x3727c5ac0e0e7421 */ /* 0x000fe20000000000 */
[----:B------:R-:W-:-:S03]  /*0310*/  FADD R15, R15, 9.9999997473787516356e-06 ;  /* 0x3727c5ac0f0f7421 */ /* 0x000fc60000000000 */
[----:B------:R-:W1:Y:S08]  /*0320*/  MUFU.SQRT R12, R12 ;  /* 0x0000000c000c7308 */ /* 0x000e700000002000 */
[----:B------:R-:W2:Y:S08]  /*0330*/  MUFU.SQRT R13, R13 ;  /* 0x0000000d000d7308 */ /* 0x000eb00000002000 */
[----:B------:R-:W0:Y:S01]  /*0340*/  MUFU.SQRT R14, R14 ;  /* 0x0000000e000e7308 */ /* 0x000e220000002000 */
[----:B-1----:R-:W-:-:S02]  /*0350*/  FSETP.GT.AND P3, PT, R12, 8.50705917302346158658e+37, PT ;  /* 0x7e8000000c00780b */ /* 0x002fc40003f64000 */
[----:B------:R-:W-:Y:S02]  /*0360*/  FSETP.GEU.AND P6, PT, R12, 1.175494350822287508e-38, PT ;  /* 0x008000000c00780b */ /* 0x000fe40003fce000 */
[----:B--2---:R-:W-:-:S03]  /*0370*/  FSETP.GT.AND P5, PT, R13, 8.50705917302346158658e+37, PT ;  /* 0x7e8000000d00780b */ /* 0x004fc60003fa4000 */
[----:B------:R-:W1:Y:S01]  /*0380*/  MUFU.SQRT R15, R15 ;  /* 0x0000000f000f7308 */ /* 0x000e620000002000 */
[----:B------:R-:W-:Y:S02]  /*0390*/  FSETP.GEU.AND P2, PT, R13, 1.175494350822287508e-38, PT ;  /* 0x008000000d00780b */ /* 0x000fe40003f4e000 */
[----:B------:R-:W-:Y:S02]  /*03a0*/  FSEL R28, R30, 1, P3 ;  /* 0x3f8000001e1c7808 */ /* 0x000fe40001800000 */
[----:B0-----:R-:W-:Y:S01]  /*03b0*/  FSETP.GT.AND P4, PT, R14, 8.50705917302346158658e+37, PT ;  /* 0x7e8000000e00780b */ /* 0x001fe20003f84000 */
[----:B------:R-:W-:Y:S01]  /*03c0*/  @P3 FMUL R12, R12, 0.25 ;  /* 0x3e8000000c0c3820 */ /* 0x000fe20000400000 */
[----:B------:R-:W-:-:S03]  /*03d0*/  FSETP.GEU.AND P3, PT, R14, 1.175494350822287508e-38, PT ;  /* 0x008000000e00780b */ /* 0x000fc60003f6e000 */
[----:B------:R-:W-:Y:S01]  /*03e0*/  @P5 FMUL R13, R13, 0.25 ;  /* 0x3e8000000d0d5820 */ /* 0x000fe20000400000 */
[----:B------:R-:W-:Y:S01]  /*03f0*/  @!P6 FMUL R12, R12, 16777216 ;  /* 0x4b8000000c0ce820 */ /* 0x000fe20000400000 */
[----:B------:R-:W-:Y:S01]  /*0400*/  @!P6 FMUL R28, R28, 16777216 ;  /* 0x4b8000001c1ce820 */ /* 0x000fe20000400000 */
[----:B-1----:R-:W-:Y:S01]  /*0410*/  FSETP.GT.AND P6, PT, R15, 8.50705917302346158658e+37, PT ;  /* 0x7e8000000f00780b */ /* 0x002fe20003fc4000 */
[----:B------:R-:W-:-:S04]  /*0420*/  @!P2 FMUL R13, R13, 16777216 ;  /* 0x4b8000000d0da820 */ /* 0x000fc80000400000 */
[----:B------:R-:W-:Y:S01]  /*0430*/  @P4 FMUL R14, R14, 0.25 ;  /* 0x3e8000000e0e4820 */ /* 0x000fe20000400000 */
[----:B------:R-:W-:-:S03]  /*0440*/  FSEL R18, R30, 1, P5 ;  /* 0x3f8000001e127808 */ /* 0x000fc60002800000 */
[----:B------:R-:W-:Y:S01]  /*0450*/  @!P3 FMUL R14, R14, 16777216 ;  /* 0x4b8000000e0eb820 */ /* 0x000fe20000400000 */
[----:B------:R-:W-:Y:S01]  /*0460*/  FSETP.GEU.AND P5, PT, R15, 1.175494350822287508e-38, PT ;  /* 0x008000000f00780b */ /* 0x000fe20003fae000 */
[----:B------:R-:W0:Y:S01]  /*0470*/  MUFU.RCP R29, R12 ;  /* 0x0000000c001d7308 */ /* 0x000e220000001000 */
[----:B------:R-:W-:-:S07]  /*0480*/  FSEL R19, R30, 1, P4 ;  /* 0x3f8000001e137808 */ /* 0x000fce0002000000 */
[----:B------:R-:W1:Y:S01]  /*0490*/  MUFU.RCP R13, R13 ;  /* 0x0000000d000d7308 */ /* 0x000e620000001000 */
[----:B------:R-:W-:-:S07]  /*04a0*/  @P6 FMUL R15, R15, 0.25 ;  /* 0x3e8000000f0f6820 */ /* 0x000fce0000400000 */
[----:B------:R-:W2:Y:S01]  /*04b0*/  MUFU.RCP R34, R14 ;  /* 0x0000000e00227308 */ /* 0x000ea20000001000 */
[----:B------:R-:W-:Y:S01]  /*04c0*/  @!P5 FMUL R15, R15, 16777216 ;  /* 0x4b8000000f0fd820 */ /* 0x000fe20000400000 */
[----:B------:R-:W-:Y:S01]  /*04d0*/  @!P2 FMUL R18, R18, 16777216 ;  /* 0x4b8000001212a820 */ /* 0x000fe20000400000 */
[----:B------:R-:W-:Y:S01]  /*04e0*/  @!P3 FMUL R19, R19, 16777216 ;  /* 0x4b8000001313b820 */ /* 0x000fe20000400000 */
[----:B0-----:R-:W-:Y:S02]  /*04f0*/  FMUL R29, R29, R28 ;  /* 0x0000001c1d1d7220 */ /* 0x001fe40000400000 */
[----:B-1----:R-:W-:Y:S02]  /*0500*/  FMUL R28, R13, R18 ;  /* 0x000000120d1c7220 */ /* 0x002fe40000400000 */
[----:B------:R0:W1:Y:S01]  /*0510*/  MUFU.RCP R32, R15 ;  /* 0x0000000f00207308 */ /* 0x0000620000001000 */
[----:B------:R-:W-:Y:S01]  /*0520*/  CS2R R12, SRZ ;  /* 0x00000000000c7805 */ /* 0x000fe2000001ff00 */
[----:B--2---:R-:W-:Y:S01]  /*0530*/  FMUL R34, R34, R19 ;  /* 0x0000001322227220 */ /* 0x004fe20000400000 */
[----:B------:R-:W-:-:S02]  /*0540*/  CS2R R18, SRZ ;  /* 0x0000000000127805 */ /* 0x000fc4000001ff00 */
[----:B0-----:R-:W-:-:S04]  /*0550*/  CS2R R14, SRZ ;  /* 0x00000000000e7805 */ /* 0x001fc8000001ff00 */
[----:B------:R-:W2:Y:S04]  /*0560*/  @!P0 LDG.E.128 R16, desc[UR4][R36.64+0x800] ;  /* 0x0008000424108981 */ /* 0x000ea8000c1e1d00 */
[----:B------:R-:W2:Y:S01]  /*0570*/  @!P0 LDG.E.EL.128 R12, desc[UR4][R40.64] ;  /* 0x00000004280c8981 */ /* 0x000ea2000c2e1d00 */
[----:B----4-:R-:W-:Y:S01]  /*0580*/  FADD R21, R25, R21 ;  /* 0x0000001519157221 */ /* 0x010fe20000000000 */
[----:B------:R-:W-:Y:S01]  /*0590*/  FADD R20, R24, R20 ;  /* 0x0000001418147221 */ /* 0x000fe20000000000 */
[----:B------:R-:W-:Y:S01]  /*05a0*/  FADD R23, R27, R23 ;  /* 0x000000171b177221 */ /* 0x000fe20000000000 */
[----:B------:R-:W-:Y:S01]  /*05b0*/  FADD R22, R26, R22 ;  /* 0x000000161a167221 */ /* 0x000fe20000000000 */
[----:B------:R-:W-:Y:S02]  /*05c0*/  CS2R R24, SRZ ;  /* 0x0000000000187805 */ /* 0x000fe4000001ff00 */
[----:B------:R-:W-:-:S06]  /*05d0*/  CS2R R26, SRZ ;  /* 0x00000000001a7805 */ /* 0x000fcc000001ff00 */
[----:B------:R0:W4:Y:S01]  /*05e0*/  @!P0 LDG.E.EL.128 R24, desc[UR4][R38.64] ;  /* 0x0000000426188981 */ /* 0x000122000c2e1d00 */
[----:B-----5:R-:W-:-:S04]  /*05f0*/  FADD R5, R21, -R5 ;  /* 0x8000000515057221 */ /* 0x020fc80000000000 */
[----:B------:R-:W-:Y:S01]  /*0600*/  FMUL R28, R5, R28 ;  /* 0x0000001c051c7220 */ /* 0x000fe20000400000 */
[----:B---3--:R-:W-:Y:S01]  /*0610*/  FADD R5, R8, 9.9999997473787516356e-06 ;  /* 0x3727c5ac08057421 */ /* 0x008fe20000000000 */
[----:B------:R-:W-:Y:S01]  /*0620*/  FSEL R31, R30, 1, P6 ;  /* 0x3f8000001e1f7808 */ /* 0x000fe20003000000 */
[----:B------:R-:W-:Y:S01]  /*0630*/  FADD R9, R9, 9.9999997473787516356e-06 ;  /* 0x3727c5ac09097421 */ /* 0x000fe20000000000 */
[----:B------:R-:W-:Y:S01]  /*0640*/  FADD R10, R10, 9.9999997473787516356e-06 ;  /* 0x3727c5ac0a0a7421 */ /* 0x000fe20000000000 */
[----:B------:R-:W-:Y:S01]  /*0650*/  FADD R4, R20, -R4 ;  /* 0x8000000414047221 */ /* 0x000fe20000000000 */
[----:B------:R-:W-:Y:S01]  /*0660*/  FADD R11, R11, 9.9999997473787516356e-06 ;  /* 0x3727c5ac0b0b7421 */ /* 0x000fe20000000000 */
[----:B------:R-:W3:Y:S01]  /*0670*/  MUFU.SQRT R5, R5 ;  /* 0x0000000500057308 */ /* 0x000ee20000002000 */
[----:B------:R-:W-:Y:S01]  /*0680*/  @!P5 FMUL R31, R31, 16777216 ;  /* 0x4b8000001f1fd820 */ /* 0x000fe20000400000 */
[----:B------:R-:W-:Y:S01]  /*0690*/  FADD R7, R23, -R7 ;  /* 0x8000000717077221 */ /* 0x000fe20000000000 */
[----:B0-----:R-:W0:Y:S02]  /*06a0*/  LDC.64 R38, c[0x0][0x230] ;  /* 0x00008c00ff267b82 */ /* 0x001e240000000a00 */
[----:B-1----:R-:W-:-:S03]  /*06b0*/  FMUL R32, R32, R31 ;  /* 0x0000001f20207220 */ /* 0x002fc60000400000 */
[----:B------:R-:W1:Y:S08]  /*06c0*/  MUFU.SQRT R8, R9 ;  /* 0x0000000900087308 */ /* 0x000e700000002000 */
[----:B------:R-:W5:Y:S01]  /*06d0*/  MUFU.SQRT R31, R10 ;  /* 0x0000000a001f7308 */ /* 0x000f620000002000 */
[C---:B---3--:R-:W-:Y:S01]  /*06e0*/  FSETP.GT.AND P3, PT, R5.reuse, 8.50705917302346158658e+37, PT ;  /* 0x7e8000000500780b */ /* 0x048fe20003f64000 */
[----:B------:R-:W-:Y:S01]  /*06f0*/  FMUL R29, R4, R29 ;  /* 0x0000001d041d7220 */ /* 0x000fe20000400000 */
[----:B------:R-:W-:Y:S01]  /*0700*/  FSETP.GEU.AND P6, PT, R5, 1.175494350822287508e-38, PT ;  /* 0x008000000500780b */ /* 0x000fe20003fce000 */
[----:B------:R-:W-:Y:S01]  /*0710*/  FMUL R32, R7, R32 ;  /* 0x0000002007207220 */ /* 0x000fe20000400000 */
[----:B-1----:R-:W-:-:S03]  /*0720*/  FSETP.GT.AND P5, PT, R8, 8.50705917302346158658e+37, PT ;  /* 0x7e8000000800780b */ /* 0x002fc60003fa4000 */
[----:B------:R-:W1:Y:S01]  /*0730*/  MUFU.SQRT R4, R11 ;  /* 0x0000000b00047308 */ /* 0x000e620000002000 */
[----:B------:R-:W-:Y:S02]  /*0740*/  FSETP.GEU.AND P2, PT, R8, 1.175494350822287508e-38, PT ;  /* 0x008000000800780b */ /* 0x000fe40003f4e000 */
[----:B------:R-:W-:Y:S02]  /*0750*/  FSEL R7, R30, 1, P3 ;  /* 0x3f8000001e077808 */ /* 0x000fe40001800000 */
[----:B-----5:R-:W-:Y:S01]  /*0760*/  FSETP.GT.AND P4, PT, R31, 8.50705917302346158658e+37, PT ;  /* 0x7e8000001f00780b */ /* 0x020fe20003f84000 */
        /* <DEDUP_REMOVED lines=11> */
[----:B------:R-:W1:Y:S01]  /*0820*/  MUFU.RCP R8, R8 ;  /* 0x0000000800087308 */ /* 0x000e620000001000 */
[----:B------:R-:W-:Y:S01]  /*0830*/  FADD R33, R22, -R6 ;  /* 0x8000000616217221 */ /* 0x000fe20000000000 */
[----:B------:R-:W-:-:S06]  /*0840*/  FSEL R6, R30, 1, P4 ;  /* 0x3f8000001e067808 */ /* 0x000fcc0002000000 */
[----:B------:R-:W3:Y:S01]  /*0850*/  MUFU.RCP R10, R5 ;  /* 0x00000005000a7308 */ /* 0x000ee20000001000 */
[----:B------:R-:W-:-:S07]  /*0860*/  @P6 FMUL R4, R4, 0.25 ;  /* 0x3e80000004046820 */ /* 0x000fce0000400000 */
[----:B------:R-:W5:Y:S01]  /*0870*/  MUFU.RCP R31, R31 ;  /* 0x0000001f001f7308 */ /* 0x000f620000001000 */
[----:B------:R-:W-:Y:S01]  /*0880*/  @!P2 FMUL R9, R9, 16777216 ;  /* 0x4b8000000909a820 */ /* 0x000fe20000400000 */
[----:B------:R-:W-:Y:S01]  /*0890*/  @!P5 FMUL R4, R4, 16777216 ;  /* 0x4b8000000404d820 */ /* 0x000fe20000400000 */
[----:B------:R-:W-:Y:S01]  /*08a0*/  @!P3 FMUL R6, R6, 16777216 ;  /* 0x4b8000000606b820 */ /* 0x000fe20000400000 */
[----:B------:R-:W-:Y:S01]  /*08b0*/  FMUL R34, R33, R34 ;  /* 0x0000002221227220 */ /* 0x000fe20000400000 */
[----:B-1----:R-:W-:Y:S01]  /*08c0*/  FMUL R9, R8, R9 ;  /* 0x0000000908097220 */ /* 0x002fe20000400000 */
[----:B---3--:R-:W-:Y:S02]  /*08d0*/  FMUL R10, R10, R7 ;  /* 0x000000070a0a7220 */ /* 0x008fe40000400000 */
[----:B------:R1:W3:Y:S01]  /*08e0*/  MUFU.RCP R33, R4 ;  /* 0x0000000400217308 */ /* 0x0002e20000001000 */
[----:B-----5:R-:W-:Y:S01]  /*08f0*/  FMUL R8, R31, R6 ;  /* 0x000000061f087220 */ /* 0x020fe20000400000 */
[----:B------:R-:W-:-:S02]  /*0900*/  CS2R R6, SRZ ;  /* 0x0000000000067805 */ /* 0x000fc4000001ff00 */
[----:B-1----:R-:W-:Y:S01]  /*0910*/  CS2R R4, SRZ ;  /* 0x0000000000047805 */ /* 0x002fe2000001ff00 */
[----:B--2---:R-:W-:Y:S01]  /*0920*/  FADD R13, R13, R17 ;  /* 0x000000110d0d7221 */ /* 0x004fe20000000000 */
[----:B------:R-:W-:Y:S01]  /*0930*/  FADD R12, R12, R16 ;  /* 0x000000100c0c7221 */ /* 0x000fe20000000000 */
[----:B0-----:R-:W-:-:S05]  /*0940*/  IMAD.WIDE R16, R0, 0x4, R38 ;  /* 0x0000000400107825 */ /* 0x001fca00078e0226 */
[----:B------:R0:W2:Y:S02]  /*0950*/  @!P1 LDG.E.EL.128 R4, desc[UR4][R16.64] ;  /* 0x0000000410049981 */ /* 0x0000a4000c2e1d00 */
[----:B0-----:R-:W0:Y:S01]  /*0960*/  LDC.64 R16, c[0x0][0x238] ;  /* 0x00008e00ff107b82 */ /* 0x001e220000000a00 */
[----:B----4-:R-:W-:Y:S01]  /*0970*/  FADD R11, R12, -R24 ;  /* 0x800000180c0b7221 */ /* 0x010fe20000000000 */
[----:B------:R-:W-:-:S03]  /*0980*/  FADD R14, R14, R18 ;  /* 0x000000120e0e7221 */ /* 0x000fc60000000000 */
[----:B------:R-:W-:Y:S01]  /*0990*/  FMUL R24, R11, R10 ;  /* 0x0000000a0b187220 */ /* 0x000fe20000400000 */
[----:B------:R-:W-:Y:S01]  /*09a0*/  FADD R10, R13, -R25 ;  /* 0x800000190d0a7221 */ /* 0x000fe20000000000 */
[----:B------:R-:W-:Y:S01]  /*09b0*/  FADD R25, R14, -R26 ;  /* 0x8000001a0e197221 */ /* 0x000fe20000000000 */
[----:B------:R-:W-:Y:S02]  /*09c0*/  FADD R15, R15, R19 ;  /* 0x000000130f0f7221 */ /* 0x000fe40000000000 */
[----:B------:R-:W-:Y:S01]  /*09d0*/  FMUL R26, R10, R9 ;  /* 0x000000090a1a7220 */ /* 0x000fe20000400000 */
[----:B------:R-:W-:Y:S01]  /*09e0*/  FMUL R25, R25, R8 ;  /* 0x0000000819197220 */ /* 0x000fe20000400000 */
[----:B------:R-:W-:Y:S02]  /*09f0*/  CS2R R8, SRZ ;  /* 0x0000000000087805 */ /* 0x000fe4000001ff00 */
[----:B------:R-:W-:Y:S01]  /*0a00*/  CS2R R10, SRZ ;  /* 0x00000000000a7805 */ /* 0x000fe2000001ff00 */
[----:B0-----:R-:W-:-:S05]  /*0a10*/  IMAD.WIDE R18, R0, 0x4, R16 ;  /* 0x0000000400127825 */ /* 0x001fca00078e0210 */
[----:B------:R0:W2:Y:S01]  /*0a20*/  @!P1 LDG.E.EL.128 R8, desc[UR4][R18.64] ;  /* 0x0000000412089981 */ /* 0x0000a2000c2e1d00 */
[----:B------:R-:W-:-:S05]  /*0a30*/  FSEL R30, R30, 1, P6 ;  /* 0x3f8000001e1e7808 */ /* 0x000fca0003000000 */
[----:B------:R-:W-:-:S04]  /*0a40*/  @!P5 FMUL R30, R30, 16777216 ;  /* 0x4b8000001e1ed820 */ /* 0x000fc80000400000 */
[----:B---3--:R-:W-:Y:S01]  /*0a50*/  FMUL R33, R33, R30 ;  /* 0x0000001e21217220 */ /* 0x008fe20000400000 */
[----:B------:R-:W-:Y:S01]  /*0a60*/  IMAD.WIDE R30, R3, 0x4, R38 ;  /* 0x00000004031e7825 */ /* 0x000fe200078e0226 */
[----:B0-----:R-:W-:-:S03]  /*0a70*/  CS2R R18, SRZ ;  /* 0x0000000000127805 */ /* 0x001fc6000001ff00 */
[----:B------:R-:W-:Y:S01]  /*0a80*/  IMAD.WIDE R38, R3, 0x4, R16 ;  /* 0x0000000403267825 */ /* 0x000fe200078e0210 */
[----:B------:R-:W-:-:S06]  /*0a90*/  CS2R R16, SRZ ;  /* 0x0000000000107805 */ /* 0x000fcc000001ff00 */
[----:B------:R0:W3:Y:S02]  /*0aa0*/  @!P0 LDG.E.EL.128 R16, desc[UR4][R30.64] ;  /* 0x000000041e108981 */ /* 0x0000e4000c2e1d00 */
[----:B0-----:R-:W-:Y:S01]  /*0ab0*/  CS2R R30, SRZ ;  /* 0x00000000001e7805 */ /* 0x001fe2000001ff00 */
[----:B--2---:R-:W-:Y:S01]  /*0ac0*/  FFMA R4, R29, R4, R8 ;  /* 0x000000041d047223 */ /* 0x004fe20000000008 */
[----:B------:R-:W-:Y:S01]  /*0ad0*/  FFMA R5, R28, R5, R9 ;  /* 0x000000051c057223 */ /* 0x000fe20000000009 */
[----:B------:R-:W-:Y:S01]  /*0ae0*/  CS2R R28, SRZ ;  /* 0x00000000001c7805 */ /* 0x000fe2000001ff00 */
[----:B------:R-:W0:Y:S05]  /*0af0*/  LDC.64 R8, c[0x0][0x240] ;  /* 0x00009000ff087b82 */ /* 0x000e2a0000000a00 */
[----:B------:R-:W3:Y:S01]  /*0b00*/  @!P0 LDG.E.EL.128 R28, desc[UR4][R38.64] ;  /* 0x00000004261c8981 */ /* 0x000ee2000c2e1d00 */
[----:B------:R-:W-:Y:S01]  /*0b10*/  FFMA R6, R34, R6, R10 ;  /* 0x0000000622067223 */ /* 0x000fe2000000000a */
[----:B------:R-:W-:Y:S01]  /*0b20*/  FADD R0, R15, -R27 ;  /* 0x8000001b0f007221 */ /* 0x000fe20000000000 */
[----:B------:R-:W-:Y:S01]  /*0b30*/  FFMA R7, R32, R7, R11 ;  /* 0x0000000720077223 */ /* 0x000fe2000000000b */
[----:B------:R1:W-:Y:S02]  /*0b40*/  @!P1 STG.E.128 desc[UR4][R36.64], R20 ;  /* 0x0000001424009986 */ /* 0x0003e4000c101d04 */
[----:B------:R-:W-:-:S02]  /*0b50*/  FMUL R0, R0, R33 ;  /* 0x0000002100007220 */ /* 0x000fc40000400000 */
[----:B------:R1:W-:Y:S01]  /*0b60*/  @!P0 STG.E.128 desc[UR4][R36.64+0x800], R12 ;  /* 0x0008000c24008986 */ /* 0x0003e2000c101d04 */
[----:B0-----:R-:W-:-:S05]  /*0b70*/  IMAD.WIDE R8, R2, 0x4, R8 ;  /* 0x0000000402087825 */ /* 0x001fca00078e0208 */
[----:B------:R1:W-:Y:S01]  /*0b80*/  @!P1 STG.E.128 desc[UR4][R8.64], R4 ;  /* 0x0000000408009986 */ /* 0x0003e2000c101d04 */
[----:B---3--:R-:W-:Y:S01]  /*0b90*/  FFMA R16, R24, R16, R28 ;  /* 0x0000001018107223 */ /* 0x008fe2000000001c */
[----:B------:R-:W-:Y:S01]  /*0ba0*/  FFMA R17, R26, R17, R29 ;  /* 0x000000111a117223 */ /* 0x000fe2000000001d */
[----:B------:R-:W-:Y:S01]  /*0bb0*/  FFMA R18, R25, R18, R30 ;  /* 0x0000001219127223 */ /* 0x000fe2000000001e */
[----:B------:R-:W-:Y:S01]  /*0bc0*/  FFMA R19, R0, R19, R31 ;  /* 0x0000001300137223 */ /* 0x000fe2000000001f */
[----:B-1----:R-:W-:Y:S06]  /*0bd0*/  @P0 EXIT ;  /* 0x000000000000094d */ /* 0x002fec0003800000 */
[----:B------:R-:W-:Y:S01]  /*0be0*/  STG.E.128 desc[UR4][R8.64+0x800], R16 ;  /* 0x0008001008007986 */ /* 0x000fe2000c101d04 */
[----:B------:R-:W-:Y:S05]  /*0bf0*/  EXIT ;  /* 0x000000000000794d */ /* 0x000fea0003800000 */
.L_x_0:
[----:B------:R-:W-:-:S00]  /*0c00*/  BRA `(.L_x_0) ;  /* 0xfffffffc00fc7947 */ /* 0x000fc0000383ffff */
[----:B------:R-:W-:-:S00]  /*0c10*/  NOP ;  /* 0x0000000000007918 */ /* 0x000fc00000000000 */
        /* <DEDUP_REMOVED lines=14> */
.L_x_1:


//--------------------- .nv.global.init           --------------------------
	.section	.nv.global.init,"aw",@progbits
.nv.global.init:
	.type		_$_str,@object
	.size		_$_str,(_$_str_$_2 - _$_str)
_$_str:
        /*0000*/ 	.byte	0x5f, 0x5f, 0x43, 0x55, 0x44, 0x41, 0x5f, 0x46, 0x54, 0x5a, 0x00
	.type		_$_str_$_2,@object
	.size		_$_str_$_2,(.L_1 - _$_str_$_2)
_$_str_$_2:
        /*000b*/ 	.byte	0x5f, 0x5f, 0x43, 0x55, 0x44, 0x41, 0x5f, 0x50, 0x52, 0x45, 0x43, 0x5f, 0x53, 0x51, 0x52, 0x54
        /*001b*/ 	.byte	0x00
.L_1:


//--------------------- .nv.constant0.triton_poi_fused__native_batch_norm_legit_no_training_convolution_4 --------------------------
	.section	.nv.constant0.triton_poi_fused__native_batch_norm_legit_no_training_convolution_4,"a",@progbits
	.sectionflags	@""
	.align	4
.nv.constant0.triton_poi_fused__native_batch_norm_legit_no_training_convolution_4:
	.zero		588
